//
// Generated by NVIDIA NVVM Compiler
//
// Compiler Build ID: CL-36424714
// Cuda compilation tools, release 13.0, V13.0.88
// Based on NVVM 20.0.0
//

.version 9.0
.target sm_100
.address_size 64

	// .globl	_Z9calc_tempPfS_S_i
.extern .shared .align 16 .b8 temp_res_shared[];

.visible .entry _Z9calc_tempPfS_S_i(
	.param .u64 .ptr .align 1 _Z9calc_tempPfS_S_i_param_0,
	.param .u64 .ptr .align 1 _Z9calc_tempPfS_S_i_param_1,
	.param .u64 .ptr .align 1 _Z9calc_tempPfS_S_i_param_2,
	.param .u32 _Z9calc_tempPfS_S_i_param_3
)
{
	.reg .pred 	%p<5>;
	.reg .b32 	%r<18>;
	.reg .b32 	%f<5>;
	.reg .b64 	%rd<12>;

	ld.param.u64 	%rd2, [_Z9calc_tempPfS_S_i_param_0];
	ld.param.u64 	%rd3, [_Z9calc_tempPfS_S_i_param_1];
	ld.param.u64 	%rd1, [_Z9calc_tempPfS_S_i_param_2];
	cvta.to.global.u64 	%rd4, %rd3;
	cvta.to.global.u64 	%rd5, %rd2;
	mov.u32 	%r1, %ctaid.x;
	mov.u32 	%r17, %ntid.x;
	mov.u32 	%r3, %tid.x;
	mad.lo.s32 	%r7, %r1, %r17, %r3;
	mul.wide.s32 	%rd6, %r7, 4;
	add.s64 	%rd7, %rd5, %rd6;
	ld.global.f32 	%f1, [%rd7];
	add.s64 	%rd8, %rd4, %rd6;
	ld.global.f32 	%f2, [%rd8];
	mul.f32 	%f3, %f1, %f2;
	cvt.rzi.s32.f32 	%r8, %f3;
	shl.b32 	%r9, %r3, 2;
	mov.u32 	%r10, temp_res_shared;
	add.s32 	%r4, %r10, %r9;
	st.shared.u32 	[%r4], %r8;
	bar.sync 	0;
	setp.lt.u32 	%p1, %r17, 2;
	@%p1 bra 	$L__BB0_4;
$L__BB0_1:
	shr.u32 	%r6, %r17, 1;
	setp.ge.u32 	%p2, %r3, %r6;
	@%p2 bra 	$L__BB0_3;
	shl.b32 	%r11, %r6, 2;
	add.s32 	%r12, %r4, %r11;
	ld.shared.u32 	%r13, [%r12];
	ld.shared.u32 	%r14, [%r4];
	add.s32 	%r15, %r14, %r13;
	st.shared.u32 	[%r4], %r15;
$L__BB0_3:
	setp.gt.u32 	%p3, %r17, 3;
	mov.u32 	%r17, %r6;
	@%p3 bra 	$L__BB0_1;
$L__BB0_4:
	setp.ne.s32 	%p4, %r3, 0;
	@%p4 bra 	$L__BB0_6;
	ld.shared.u32 	%r16, [temp_res_shared];
	cvt.rn.f32.s32 	%f4, %r16;
	cvta.to.global.u64 	%rd9, %rd1;
	mul.wide.u32 	%rd10, %r1, 4;
	add.s64 	%rd11, %rd9, %rd10;
	st.global.f32 	[%rd11], %f4;
$L__BB0_6:
	ret;

}


// ===== COMPILED SASS (sm_100) =====

	.target	sm_100

	.elftype	@"ET_EXEC"


//--------------------- .note.nv.tkinfo           --------------------------
	.section	.note.nv.tkinfo,"",@"SHT_NOTE"
	.sectionflags	@"SHF_NOTE_NV_TKINFO"
	.tkinfo
        /*0018*/ 	.word	0x00000002
        /*0030*/ 	.string	""
        /*0030*/ 	.string	"ptxas"
        /*0030*/ 	.string	"Cuda compilation tools, release 13.0, V13.0.88"
        /*0030*/ 	.string	"Build cuda_13.0.r13.0/compiler.36424714_0"
        /*0030*/ 	.string	"-arch sm_100 -m 64 "



//--------------------- .note.nv.cuinfo           --------------------------
	.section	.note.nv.cuinfo,"",@"SHT_NOTE"
	.sectionflags	@"SHF_NOTE_NV_CUINFO"
        /*0018*/ 	.short	0x0002
        /*001a*/ 	.short	0x0064
        /*001c*/ 	.short	0x0082
	.zero		2


//--------------------- .nv.info                  --------------------------
	.section	.nv.info,"",@"SHT_CUDA_INFO"
	.align	4


	//----- nvinfo : EIATTR_REGCOUNT
	.align		4
        /*0000*/ 	.byte	0x04, 0x2f
        /*0002*/ 	.short	(.L_1 - .L_0)
	.align		4
.L_0:
        /*0004*/ 	.word	index@(_Z9calc_tempPfS_S_i)
        /*0008*/ 	.word	0x0000000c


	//----- nvinfo : EIATTR_FRAME_SIZE
	.align		4
.L_1:
        /*000c*/ 	.byte	0x04, 0x11
        /*000e*/ 	.short	(.L_3 - .L_2)
	.align		4
.L_2:
        /*0010*/ 	.word	index@(_Z9calc_tempPfS_S_i)
        /*0014*/ 	.word	0x00000000


	//----- nvinfo : EIATTR_MIN_STACK_SIZE
	.align		4
.L_3:
        /*0018*/ 	.byte	0x04, 0x12
        /*001a*/ 	.short	(.L_5 - .L_4)
	.align		4
.L_4:
        /*001c*/ 	.word	index@(_Z9calc_tempPfS_S_i)
        /*0020*/ 	.word	0x00000000
.L_5:


//--------------------- .nv.compat                --------------------------
	.section	.nv.compat,"",@"SHT_CUDA_COMPAT_INFO"
	.align	4
        /*0000*/ 	.byte	0x02, 0x09, 0x00, 0x00, 0x02, 0x02, 0x01, 0x00, 0x02, 0x05, 0x05, 0x00, 0x03, 0x07, 0x01, 0x01
        /*0010*/ 	.byte	0x02, 0x03, 0x00, 0x00, 0x02, 0x06, 0x01, 0x00, 0x04, 0x0b, 0x08, 0x00, 0x09, 0x00, 0x00, 0x00
        /*0020*/ 	.byte	0x00, 0x00, 0x00, 0x00


//--------------------- .nv.info._Z9calc_tempPfS_S_i --------------------------
	.section	.nv.info._Z9calc_tempPfS_S_i,"",@"SHT_CUDA_INFO"
	.sectionflags	@""
	.align	4


	//----- nvinfo : EIATTR_CUDA_API_VERSION
	.align		4
        /*0000*/ 	.byte	0x04, 0x37
        /*0002*/ 	.short	(.L_7 - .L_6)
.L_6:
        /*0004*/ 	.word	0x00000082


	//----- nvinfo : EIATTR_KPARAM_INFO
	.align		4
.L_7:
        /*0008*/ 	.byte	0x04, 0x17
        /*000a*/ 	.short	(.L_9 - .L_8)
.L_8:
        /*000c*/ 	.word	0x00000000
        /*0010*/ 	.short	0x0003
        /*0012*/ 	.short	0x0018
        /*0014*/ 	.byte	0x00, 0xf0, 0x11, 0x00


	//----- nvinfo : EIATTR_KPARAM_INFO
	.align		4
.L_9:
        /*0018*/ 	.byte	0x04, 0x17
        /*001a*/ 	.short	(.L_11 - .L_10)
.L_10:
        /*001c*/ 	.word	0x00000000
        /*0020*/ 	.short	0x0002
        /*0022*/ 	.short	0x0010
        /*0024*/ 	.byte	0x00, 0xf5, 0x21, 0x00


	//----- nvinfo : EIATTR_KPARAM_INFO
	.align		4
.L_11:
        /*0028*/ 	.byte	0x04, 0x17
        /*002a*/ 	.short	(.L_13 - .L_12)
.L_12:
        /*002c*/ 	.word	0x00000000
        /*0030*/ 	.short	0x0001
        /*0032*/ 	.short	0x0008
        /*0034*/ 	.byte	0x00, 0xf5, 0x21, 0x00


	//----- nvinfo : EIATTR_KPARAM_INFO
	.align		4
.L_13:
        /*0038*/ 	.byte	0x04, 0x17
        /*003a*/ 	.short	(.L_15 - .L_14)
.L_14:
        /*003c*/ 	.word	0x00000000
        /*0040*/ 	.short	0x0000
        /*0042*/ 	.short	0x0000
        /*0044*/ 	.byte	0x00, 0xf5, 0x21, 0x00


	//----- nvinfo : EIATTR_SPARSE_MMA_MASK
	.align		4
.L_15:
        /*0048*/ 	.byte	0x03, 0x50
        /*004a*/ 	.short	0x0000


	//----- nvinfo : EIATTR_MAXREG_COUNT
	.align		4
        /*004c*/ 	.byte	0x03, 0x1b
        /*004e*/ 	.short	0x00ff


	//----- nvinfo : EIATTR_NUM_BARRIERS
	.align		4
        /*0050*/ 	.byte	0x02, 0x4c
        /*0052*/ 	.byte	0x01
	.zero		1


	//----- nvinfo : EIATTR_MERCURY_ISA_VERSION
	.align		4
        /*0054*/ 	.byte	0x03, 0x5f
        /*0056*/ 	.short	0x0101


	//----- nvinfo : EIATTR_VRC_CTA_INIT_COUNT
	.align		4
        /*0058*/ 	.byte	0x02, 0x4a
	.zero		1
	.zero		1


	//----- nvinfo : EIATTR_EXIT_INSTR_OFFSETS
	.align		4
        /*005c*/ 	.byte	0x04, 0x1c
        /*005e*/ 	.short	(.L_17 - .L_16)


	//   ....[0]....
.L_16:
        /*0060*/ 	.word	0x00000220


	//   ....[1]....
        /*0064*/ 	.word	0x000002b0


	//----- nvinfo : EIATTR_CBANK_PARAM_SIZE
	.align		4
.L_17:
        /*0068*/ 	.byte	0x03, 0x19
        /*006a*/ 	.short	0x001c


	//----- nvinfo : EIATTR_PARAM_CBANK
	.align		4
        /*006c*/ 	.byte	0x04, 0x0a
        /*006e*/ 	.short	(.L_19 - .L_18)
	.align		4
.L_18:
        /*0070*/ 	.word	index@(.nv.constant0._Z9calc_tempPfS_S_i)
        /*0074*/ 	.short	0x0380
        /*0076*/ 	.short	0x001c


	//----- nvinfo : EIATTR_SW_WAR
	.align		4
.L_19:
        /*0078*/ 	.byte	0x04, 0x36
        /*007a*/ 	.short	(.L_21 - .L_20)
.L_20:
        /*007c*/ 	.word	0x00000008
.L_21:


//--------------------- .nv.callgraph             --------------------------
	.section	.nv.callgraph,"",@"SHT_CUDA_CALLGRAPH"
	.align	4
	.sectionentsize	8
	.align		4
        /*0000*/ 	.word	0x00000000
	.align		4
        /*0004*/ 	.word	0xffffffff
	.align		4
        /*0008*/ 	.word	0x00000000
	.align		4
        /*000c*/ 	.word	0xfffffffe
	.align		4
        /*0010*/ 	.word	0x00000000
	.align		4
        /*0014*/ 	.word	0xfffffffd
	.align		4
        /*0018*/ 	.word	0x00000000
	.align		4
        /*001c*/ 	.word	0xfffffffc


//--------------------- .text._Z9calc_tempPfS_S_i --------------------------
	.section	.text._Z9calc_tempPfS_S_i,"ax",@progbits
	.align	128
        .global         _Z9calc_tempPfS_S_i
        .type           _Z9calc_tempPfS_S_i,@function
        .size           _Z9calc_tempPfS_S_i,(.L_x_3 - _Z9calc_tempPfS_S_i)
        .other          _Z9calc_tempPfS_S_i,@"STO_CUDA_ENTRY STV_DEFAULT"
_Z9calc_tempPfS_S_i:
.text._Z9calc_tempPfS_S_i:
[----:B------:R-:W-:Y:S01]  /*0000*/  LDC R1, c[0x0][0x37c] ;  /* 0x0000df00ff017b82 */ /* 0x000fe20000000800 */
[----:B------:R-:W0:Y:S07]  /*0010*/  S2R R9, SR_CTAID.X ;  /* 0x0000000000097919 */ /* 0x000e2e0000002500 */
[----:B------:R-:W1:Y:S01]  /*0020*/  LDC.64 R2, c[0x0][0x380] ;  /* 0x0000e000ff027b82 */ /* 0x000e620000000a00 */
[----:B------:R-:W0:Y:S01]  /*0030*/  LDCU UR8, c[0x0][0x360] ;  /* 0x00006c00ff0877ac */ /* 0x000e220008000800 */
[----:B------:R-:W0:Y:S01]  /*0040*/  S2R R6, SR_TID.X ;  /* 0x0000000000067919 */ /* 0x000e220000002100 */
[----:B------:R-:W2:Y:S05]  /*0050*/  LDCU.64 UR6, c[0x0][0x358] ;  /* 0x00006b00ff0677ac */ /* 0x000eaa0008000a00 */
[----:B------:R-:W3:Y:S01]  /*0060*/  LDC.64 R4, c[0x0][0x388] ;  /* 0x0000e200ff047b82 */ /* 0x000ee20000000a00 */
[----:B0-----:R-:W-:-:S04]  /*0070*/  IMAD R7, R9, UR8, R6 ;  /* 0x0000000809077c24 */ /* 0x001fc8000f8e0206 */
[----:B-1----:R-:W-:-:S04]  /*0080*/  IMAD.WIDE R2, R7, 0x4, R2 ;  /* 0x0000000407027825 */ /* 0x002fc800078e0202 */
[----:B---3--:R-:W-:Y:S02]  /*0090*/  IMAD.WIDE R4, R7, 0x4, R4 ;  /* 0x0000000407047825 */ /* 0x008fe400078e0204 */
[----:B--2---:R-:W2:Y:S04]  /*00a0*/  LDG.E R2, desc[UR6][R2.64] ;  /* 0x0000000602027981 */ /* 0x004ea8000c1e1900 */
[----:B------:R-:W2:Y:S01]  /*00b0*/  LDG.E R5, desc[UR6][R4.64] ;  /* 0x0000000604057981 */ /* 0x000ea2000c1e1900 */
[----:B------:R-:W0:Y:S01]  /*00c0*/  S2UR UR5, SR_CgaCtaId ;  /* 0x00000000000579c3 */ /* 0x000e220000008800 */
[----:B------:R-:W-:Y:S01]  /*00d0*/  UMOV UR4, 0x400 ;  /* 0x0000040000047882 */ /* 0x000fe20000000000 */
[----:B------:R-:W-:Y:S01]  /*00e0*/  UISETP.GE.U32.AND UP0, UPT, UR8, 0x2, UPT ;  /* 0x000000020800788c */ /* 0x000fe2000bf06070 */
[----:B------:R-:W-:Y:S01]  /*00f0*/  ISETP.NE.AND P0, PT, R6, RZ, PT ;  /* 0x000000ff0600720c */ /* 0x000fe20003f05270 */
[----:B0-----:R-:W-:-:S06]  /*0100*/  ULEA UR4, UR5, UR4, 0x18 ;  /* 0x0000000405047291 */ /* 0x001fcc000f8ec0ff */
[----:B------:R-:W-:Y:S01]  /*0110*/  LEA R7, R6, UR4, 0x2 ;  /* 0x0000000406077c11 */ /* 0x000fe2000f8e10ff */
[----:B--2---:R-:W-:-:S06]  /*0120*/  FMUL R0, R2, R5 ;  /* 0x0000000502007220 */ /* 0x004fcc0000400000 */
[----:B------:R-:W0:Y:S02]  /*0130*/  F2I.TRUNC.NTZ R0, R0 ;  /* 0x0000000000007305 */ /* 0x000e24000020f100 */
[----:B0-----:R0:W-:Y:S01]  /*0140*/  STS [R7], R0 ;  /* 0x0000000007007388 */ /* 0x0011e20000000800 */
[----:B------:R-:W-:Y:S06]  /*0150*/  BAR.SYNC.DEFER_BLOCKING 0x0 ;  /* 0x0000000000007b1d */ /* 0x000fec0000010000 */
[----:B------:R-:W-:Y:S05]  /*0160*/  BRA.U !UP0, `(.L_x_0) ;  /* 0x00000001082c7547 */ /* 0x000fea000b800000 */
[----:B0-----:R-:W-:-:S07]  /*0170*/  IMAD.U32 R0, RZ, RZ, UR8 ;  /* 0x00000008ff007e24 */ /* 0x001fce000f8e00ff */
.L_x_1:
[----:B------:R-:W-:-:S04]  /*0180*/  SHF.R.U32.HI R5, RZ, 0x1, R0 ;  /* 0x00000001ff057819 */ /* 0x000fc80000011600 */
[----:B------:R-:W-:-:S13]  /*0190*/  ISETP.GE.U32.AND P1, PT, R6, R5, PT ;  /* 0x000000050600720c */ /* 0x000fda0003f26070 */
[----:B------:R-:W-:Y:S01]  /*01a0*/  @!P1 IMAD R2, R5, 0x4, R7 ;  /* 0x0000000405029824 */ /* 0x000fe200078e0207 */
[----:B------:R-:W-:Y:S05]  /*01b0*/  @!P1 LDS R3, [R7] ;  /* 0x0000000007039984 */ /* 0x000fea0000000800 */
[----:B------:R-:W0:Y:S02]  /*01c0*/  @!P1 LDS R2, [R2] ;  /* 0x0000000002029984 */ /* 0x000e240000000800 */
[----:B0-----:R-:W-:-:S05]  /*01d0*/  @!P1 IADD3 R4, PT, PT, R2, R3, RZ ;  /* 0x0000000302049210 */ /* 0x001fca0007ffe0ff */
[----:B------:R1:W-:Y:S01]  /*01e0*/  @!P1 STS [R7], R4 ;  /* 0x0000000407009388 */ /* 0x0003e20000000800 */
[----:B------:R-:W-:Y:S02]  /*01f0*/  ISETP.GT.U32.AND P1, PT, R0, 0x3, PT ;  /* 0x000000030000780c */ /* 0x000fe40003f24070 */
[----:B------:R-:W-:-:S11]  /*0200*/  MOV R0, R5 ;  /* 0x0000000500007202 */ /* 0x000fd60000000f00 */
[----:B-1----:R-:W-:Y:S05]  /*0210*/  @P1 BRA `(.L_x_1) ;  /* 0xfffffffc00d81947 */ /* 0x002fea000383ffff */
.L_x_0:
[----:B------:R-:W-:Y:S05]  /*0220*/  @P0 EXIT ;  /* 0x000000000000094d */ /* 0x000fea0003800000 */
[----:B------:R-:W1:Y:S01]  /*0230*/  S2UR UR5, SR_CgaCtaId ;  /* 0x00000000000579c3 */ /* 0x000e620000008800 */
[----:B------:R-:W-:-:S07]  /*0240*/  UMOV UR4, 0x400 ;  /* 0x0000040000047882 */ /* 0x000fce0000000000 */
[----:B------:R-:W2:Y:S01]  /*0250*/  LDC.64 R2, c[0x0][0x390] ;  /* 0x0000e400ff027b82 */ /* 0x000ea20000000a00 */
[----:B-1----:R-:W-:Y:S01]  /*0260*/  ULEA UR4, UR5, UR4, 0x18 ;  /* 0x0000000405047291 */ /* 0x002fe2000f8ec0ff */
[----:B--2---:R-:W-:-:S08]  /*0270*/  IMAD.WIDE.U32 R2, R9, 0x4, R2 ;  /* 0x0000000409027825 */ /* 0x004fd000078e0002 */
[----:B0-----:R-:W0:Y:S02]  /*0280*/  LDS R0, [UR4] ;  /* 0x00000004ff007984 */ /* 0x001e240008000800 */
[----:B0-----:R-:W-:-:S05]  /*0290*/  I2FP.F32.S32 R5, R0 ;  /* 0x0000000000057245 */ /* 0x001fca0000201400 */
[----:B------:R-:W-:Y:S01]  /*02a0*/  STG.E desc[UR6][R2.64], R5 ;  /* 0x0000000502007986 */ /* 0x000fe2000c101906 */
[----:B------:R-:W-:Y:S05]  /*02b0*/  EXIT ;  /* 0x000000000000794d */ /* 0x000fea0003800000 */
.L_x_2:
[----:B------:R-:W-:-:S00]  /*02c0*/  BRA `(.L_x_2) ;  /* 0xfffffffc00fc7947 */ /* 0x000fc0000383ffff */
[----:B------:R-:W-:-:S00]  /*02d0*/  NOP ;  /* 0x0000000000007918 */ /* 0x000fc00000000000 */
        /* <DEDUP_REMOVED lines=10> */
.L_x_3:


//--------------------- .nv.shared._Z9calc_tempPfS_S_i --------------------------
	.section	.nv.shared._Z9calc_tempPfS_S_i,"aw",@nobits
	.sectionflags	@""
	.align	16
	.zero		1024


//--------------------- .nv.shared.reserved.0     --------------------------
	.section	.nv.shared.reserved.0,"aw",@nobits
	.weak		__nv_reservedSMEM_offset_0_alias
	.size		__nv_reservedSMEM_offset_0_alias, 0, 64
	.other		__nv_reservedSMEM_offset_0_alias,@"STO_CUDA_RESERVED_SHARED STV_DEFAULT"
__nv_reservedSMEM_offset_0_alias:
	.zero		0
	.zero		64


//--------------------- .nv.constant0._Z9calc_tempPfS_S_i --------------------------
	.section	.nv.constant0._Z9calc_tempPfS_S_i,"a",@progbits
	.sectionflags	@""
	.align	4
.nv.constant0._Z9calc_tempPfS_S_i:
	.zero		924


//--------------------- SYMBOLS --------------------------

	.type		.nv.reservedSmem.offset0,@object
	.size		.nv.reservedSmem.offset0,0x4
	.type		.nv.reservedSmem.cap,@object
	.size		.nv.reservedSmem.cap,0x4
